	.headerflags	@"EF_CUDA_TEXMODE_UNIFIED EF_CUDA_64BIT_ADDRESS EF_CUDA_ACCELERATORS EF_CUDA_SM90 EF_CUDA_VIRTUAL_SM(EF_CUDA_SM90)"
	.elftype	@"ET_EXEC"


//--------------------- .nv.info                  --------------------------
	.section	.nv.info,"",@"SHT_CUDA_INFO"
	.align	4


	//----- nvinfo : EIATTR_REGCOUNT
	.align		4
        /*0000*/ 	.byte	0x04, 0x2f
        /*0002*/ 	.short	(.L_1 - .L_0)
	.align		4
.L_0:
        /*0004*/ 	.word	index@(triton_poi_fused_add_convolution_mul_9)
        /*0008*/ 	.word	0x00000010


	//----- nvinfo : EIATTR_MIN_STACK_SIZE
	.align		4
.L_1:
        /*000c*/ 	.byte	0x04, 0x12
        /*000e*/ 	.short	(.L_3 - .L_2)
	.align		4
.L_2:
        /*0010*/ 	.word	index@(triton_poi_fused_add_convolution_mul_9)
        /*0014*/ 	.word	0x00000000


	//----- nvinfo : EIATTR_FRAME_SIZE
	.align		4
.L_3:
        /*0018*/ 	.byte	0x04, 0x11
        /*001a*/ 	.short	(.L_5 - .L_4)
	.align		4
.L_4:
        /*001c*/ 	.word	index@(triton_poi_fused_add_convolution_mul_9)
        /*0020*/ 	.word	0x00000000


	//----- nvinfo : EIATTR_MIN_STACK_SIZE
	.align		4
.L_5:
        /*0024*/ 	.byte	0x04, 0x12
        /*0026*/ 	.short	(.L_7 - .L_6)
	.align		4
.L_6:
        /*0028*/ 	.word	index@(triton_poi_fused_add_convolution_mul_9)
        /*002c*/ 	.word	0x00000000
.L_7:


//--------------------- .nv.info.triton_poi_fused_add_convolution_mul_9 --------------------------
	.section	.nv.info.triton_poi_fused_add_convolution_mul_9,"",@"SHT_CUDA_INFO"
	.sectionflags	@""
	.align	4


	//----- nvinfo : EIATTR_CUDA_API_VERSION
	.align		4
        /*0000*/ 	.byte	0x04, 0x37
        /*0002*/ 	.short	(.L_9 - .L_8)
.L_8:
        /*0004*/ 	.word	0x0000007c


	//----- nvinfo : EIATTR_KPARAM_INFO
	.align		4
.L_9:
        /*0008*/ 	.byte	0x04, 0x17
        /*000a*/ 	.short	(.L_11 - .L_10)
.L_10:
        /*000c*/ 	.word	0x00000000
        /*0010*/ 	.short	0x0004
        /*0012*/ 	.short	0x0020
        /*0014*/ 	.byte	0x00, 0xf0, 0x11, 0x00


	//----- nvinfo : EIATTR_KPARAM_INFO
	.align		4
.L_11:
        /*0018*/ 	.byte	0x04, 0x17
        /*001a*/ 	.short	(.L_13 - .L_12)
.L_12:
        /*001c*/ 	.word	0x00000000
        /*0020*/ 	.short	0x0003
        /*0022*/ 	.short	0x0018
        /*0024*/ 	.byte	0x00, 0xf4, 0x21, 0x00


	//----- nvinfo : EIATTR_KPARAM_INFO
	.align		4
.L_13:
        /*0028*/ 	.byte	0x04, 0x17
        /*002a*/ 	.short	(.L_15 - .L_14)
.L_14:
        /*002c*/ 	.word	0x00000000
        /*0030*/ 	.short	0x0002
        /*0032*/ 	.short	0x0010
        /*0034*/ 	.byte	0x00, 0xf4, 0x21, 0x00


	//----- nvinfo : EIATTR_KPARAM_INFO
	.align		4
.L_15:
        /*0038*/ 	.byte	0x04, 0x17
        /*003a*/ 	.short	(.L_17 - .L_16)
.L_16:
        /*003c*/ 	.word	0x00000000
        /*0040*/ 	.short	0x0001
        /*0042*/ 	.short	0x0008
        /*0044*/ 	.byte	0x00, 0xf4, 0x21, 0x00


	//----- nvinfo : EIATTR_KPARAM_INFO
	.align		4
.L_17:
        /*0048*/ 	.byte	0x04, 0x17
        /*004a*/ 	.short	(.L_19 - .L_18)
.L_18:
        /*004c*/ 	.word	0x00000000
        /*0050*/ 	.short	0x0000
        /*0052*/ 	.short	0x0000
        /*0054*/ 	.byte	0x00, 0xf4, 0x21, 0x00


	//----- nvinfo : EIATTR_SPARSE_MMA_MASK
	.align		4
.L_19:
        /*0058*/ 	.byte	0x03, 0x50
        /*005a*/ 	.short	0x0000


	//----- nvinfo : EIATTR_MAXREG_COUNT
	.align		4
        /*005c*/ 	.byte	0x03, 0x1b
        /*005e*/ 	.short	0x00ff


	//----- nvinfo : EIATTR_EXIT_INSTR_OFFSETS
	.align		4
        /*0060*/ 	.byte	0x04, 0x1c
        /*0062*/ 	.short	(.L_21 - .L_20)


	//   ....[0]....
.L_20:
        /*0064*/ 	.word	0x00000210


	//----- nvinfo : EIATTR_REQNTID
	.align		4
.L_21:
        /*0068*/ 	.byte	0x04, 0x10
        /*006a*/ 	.short	(.L_23 - .L_22)
.L_22:
        /*006c*/ 	.word	0x00000100
        /*0070*/ 	.word	0x00000001
        /*0074*/ 	.word	0x00000001


	//----- nvinfo : EIATTR_CBANK_PARAM_SIZE
	.align		4
.L_23:
        /*0078*/ 	.byte	0x03, 0x19
        /*007a*/ 	.short	0x0024


	//----- nvinfo : EIATTR_PARAM_CBANK
	.align		4
        /*007c*/ 	.byte	0x04, 0x0a
        /*007e*/ 	.short	(.L_25 - .L_24)
	.align		4
.L_24:
        /*0080*/ 	.word	index@(.nv.constant0.triton_poi_fused_add_convolution_mul_9)
        /*0084*/ 	.short	0x0210
        /*0086*/ 	.short	0x0024


	//----- nvinfo : EIATTR_SW_WAR
	.align		4
.L_25:
        /*0088*/ 	.byte	0x04, 0x36
        /*008a*/ 	.short	(.L_27 - .L_26)
.L_26:
        /*008c*/ 	.word	0x00000008
.L_27:


//--------------------- .nv.callgraph             --------------------------
	.section	.nv.callgraph,"",@"SHT_CUDA_CALLGRAPH"
	.align	4
	.sectionentsize	8
	.align		4
        /*0000*/ 	.word	0x00000000
	.align		4
        /*0004*/ 	.word	0xffffffff
	.align		4
        /*0008*/ 	.word	0x00000000
	.align		4
        /*000c*/ 	.word	0xfffffffe
	.align		4
        /*0010*/ 	.word	0x00000000
	.align		4
        /*0014*/ 	.word	0xfffffffd
	.align		4
        /*0018*/ 	.word	0x00000000
	.align		4
        /*001c*/ 	.word	0xfffffffc


//--------------------- .text.triton_poi_fused_add_convolution_mul_9 --------------------------
	.section	.text.triton_poi_fused_add_convolution_mul_9,"ax",@progbits
	.align	128
        .global         triton_poi_fused_add_convolution_mul_9
        .type           triton_poi_fused_add_convolution_mul_9,@function
        .size           triton_poi_fused_add_convolution_mul_9,(.L_x_1 - triton_poi_fused_add_convolution_mul_9)
        .other          triton_poi_fused_add_convolution_mul_9,@"STO_CUDA_ENTRY STV_DEFAULT"
triton_poi_fused_add_convolution_mul_9:
.text.triton_poi_fused_add_convolution_mul_9:
[----:B------:R-:W-:Y:S01]  /*0000*/  LDC R1, c[0x0][0x28] ;  /* 0x00000a00ff017b82 */ /* 0x000fe20000000800 */
[----:B------:R-:W1:Y:S07]  /*0010*/  S2R R0, SR_TID.X ;  /* 0x0000000000007919 */ /* 0x000e6e0000002100 */
[----:B------:R-:W2:Y:S01]  /*0020*/  LDC.64 R4, c[0x0][0x218] ;  /* 0x00008600ff047b82 */ /* 0x000ea20000000a00 */
[----:B------:R-:W-:Y:S01]  /*0030*/  ULDC.64 UR4, c[0x0][0x208] ;  /* 0x0000820000047ab9 */ /* 0x000fe20000000a00 */
[----:B------:R-:W3:Y:S06]  /*0040*/  S2R R11, SR_CTAID.X ;  /* 0x00000000000b7919 */ /* 0x000eec0000002500 */
[----:B------:R-:W4:Y:S08]  /*0050*/  LDC.64 R2, c[0x0][0x210] ;  /* 0x00008400ff027b82 */ /* 0x000f300000000a00 */
[----:B------:R-:W5:Y:S01]  /*0060*/  LDC.64 R8, c[0x0][0x228] ;  /* 0x00008a00ff087b82 */ /* 0x000f620000000a00 */
[----:B-1----:R-:W-:-:S02]  /*0070*/  SHF.L.U32 R0, R0, 0x1, RZ ;  /* 0x0000000100007819 */ /* 0x002fc400000006ff */
[----:B---3--:R-:W-:Y:S02]  /*0080*/  SHF.R.S32.HI R6, RZ, 0x16, R11 ;  /* 0x00000016ff067819 */ /* 0x008fe4000001140b */
[----:B------:R-:W-:Y:S02]  /*0090*/  LOP3.LUT R0, R0, 0x1fe, RZ, 0xc0, !PT ;  /* 0x000001fe00007812 */ /* 0x000fe400078ec0ff */
[----:B------:R-:W-:Y:S02]  /*00a0*/  SGXT R6, R6, 0x1 ;  /* 0x000000010606781a */ /* 0x000fe40000000200 */
[----:B------:R-:W-:-:S04]  /*00b0*/  LEA R11, R11, R0, 0x9 ;  /* 0x000000000b0b7211 */ /* 0x000fc800078e48ff */
[----:B------:R-:W-:Y:S01]  /*00c0*/  LEA.HI R0, R6, R11, RZ, 0xc ;  /* 0x0000000b06007211 */ /* 0x000fe200078f60ff */
[----:B----4-:R-:W-:Y:S01]  /*00d0*/  IMAD.WIDE R2, R11, 0x4, R2 ;  /* 0x000000040b027825 */ /* 0x010fe200078e0202 */
[----:B------:R-:W1:Y:S02]  /*00e0*/  LDC.64 R6, c[0x0][0x220] ;  /* 0x00008800ff067b82 */ /* 0x000e640000000a00 */
[----:B------:R-:W-:-:S04]  /*00f0*/  SHF.R.S32.HI R0, RZ, 0xc, R0 ;  /* 0x0000000cff007819 */ /* 0x000fc80000011400 */
[----:B------:R-:W-:-:S04]  /*0100*/  LEA.HI R10, R0, R0, RZ, 0x6 ;  /* 0x00000000000a7211 */ /* 0x000fc800078f30ff */
[----:B------:R-:W-:-:S04]  /*0110*/  LOP3.LUT R13, R10, 0xffffffc0, RZ, 0xc0, !PT ;  /* 0xffffffc00a0d7812 */ /* 0x000fc800078ec0ff */
[----:B------:R-:W-:-:S05]  /*0120*/  IADD3 R13, R0, -R13, RZ ;  /* 0x8000000d000d7210 */ /* 0x000fca0007ffe0ff */
[----:B--2---:R-:W-:Y:S02]  /*0130*/  IMAD.WIDE R4, R13, 0x4, R4 ;  /* 0x000000040d047825 */ /* 0x004fe400078e0204 */
[----:B------:R-:W2:Y:S02]  /*0140*/  LDG.E.64 R12, desc[UR4][R2.64] ;  /* 0x00000004020c7981 */ /* 0x000ea4000c1e1b00 */
[C---:B-1----:R-:W-:Y:S02]  /*0150*/  IMAD.WIDE R6, R11.reuse, 0x4, R6 ;  /* 0x000000040b067825 */ /* 0x042fe400078e0206 */
[----:B------:R-:W2:Y:S02]  /*0160*/  LDG.E.EL R4, desc[UR4][R4.64] ;  /* 0x0000000404047981 */ /* 0x000ea4000c2e1900 */
[----:B-----5:R-:W-:Y:S02]  /*0170*/  IMAD.WIDE R8, R11, 0x4, R8 ;  /* 0x000000040b087825 */ /* 0x020fe400078e0208 */
[----:B------:R-:W3:Y:S04]  /*0180*/  LDG.E.64 R6, desc[UR4][R6.64] ;  /* 0x0000000406067981 */ /* 0x000ee8000c1e1b00 */
[----:B------:R-:W4:Y:S01]  /*0190*/  LDG.E.64 R8, desc[UR4][R8.64] ;  /* 0x0000000408087981 */ /* 0x000f22000c1e1b00 */
[--C-:B--2---:R-:W-:Y:S01]  /*01a0*/  FADD R11, R12, R4.reuse ;  /* 0x000000040c0b7221 */ /* 0x104fe20000000000 */
[----:B------:R-:W-:-:S03]  /*01b0*/  FADD R0, R13, R4 ;  /* 0x000000040d007221 */ /* 0x000fc60000000000 */
[----:B---3--:R-:W-:Y:S01]  /*01c0*/  FFMA R11, R11, 0.20000000298023223877, R6 ;  /* 0x3e4ccccd0b0b7823 */ /* 0x008fe20000000006 */
[----:B------:R-:W-:-:S03]  /*01d0*/  FFMA R0, R0, 0.20000000298023223877, R7 ;  /* 0x3e4ccccd00007823 */ /* 0x000fc60000000007 */
[----:B----4-:R-:W-:Y:S01]  /*01e0*/  FFMA R10, R11, 0.20000000298023223877, R8 ;  /* 0x3e4ccccd0b0a7823 */ /* 0x010fe20000000008 */
[----:B------:R-:W-:-:S05]  /*01f0*/  FFMA R11, R0, 0.20000000298023223877, R9 ;  /* 0x3e4ccccd000b7823 */ /* 0x000fca0000000009 */
[----:B------:R-:W-:Y:S01]  /*0200*/  STG.E.64 desc[UR4][R2.64], R10 ;  /* 0x0000000a02007986 */ /* 0x000fe2000c101b04 */
[----:B------:R-:W-:Y:S05]  /*0210*/  EXIT ;  /* 0x000000000000794d */ /* 0x000fea0003800000 */
.L_x_0:
[----:B------:R-:W-:-:S00]  /*0220*/  BRA `(.L_x_0) ;  /* 0xfffffffc00fc7947 */ /* 0x000fc0000383ffff */
[----:B------:R-:W-:-:S00]  /*0230*/  NOP ;  /* 0x0000000000007918 */ /* 0x000fc00000000000 */
        /* <DEDUP_REMOVED lines=12> */
.L_x_1:


//--------------------- .nv.constant0.triton_poi_fused_add_convolution_mul_9 --------------------------
	.section	.nv.constant0.triton_poi_fused_add_convolution_mul_9,"a",@progbits
	.sectionflags	@""
	.align	4
.nv.constant0.triton_poi_fused_add_convolution_mul_9:
	.zero		564
